//
// Generated by NVIDIA NVVM Compiler
//
// Compiler Build ID: CL-36424714
// Cuda compilation tools, release 13.0, V13.0.88
// Based on NVVM 20.0.0
//

.version 9.0
.target sm_100
.address_size 64

	// .globl	_Z26print_multiplication_tableii
.extern .func  (.param .b32 func_retval0) vprintf
(
	.param .b64 vprintf_param_0,
	.param .b64 vprintf_param_1
)
;
.global .align 1 .b8 $str[10] = {37, 100, 120, 37, 100, 61, 37, 100, 10};

.visible .entry _Z26print_multiplication_tableii(
	.param .u32 _Z26print_multiplication_tableii_param_0,
	.param .u32 _Z26print_multiplication_tableii_param_1
)
{
	.local .align 8 .b8 	__local_depot0[16];
	.reg .b64 	%SP;
	.reg .b64 	%SPL;
	.reg .pred 	%p<4>;
	.reg .b32 	%r<42>;
	.reg .b64 	%rd<5>;

	mov.u64 	%SPL, __local_depot0;
	cvta.local.u64 	%SP, %SPL;
	ld.param.u32 	%r2, [_Z26print_multiplication_tableii_param_0];
	ld.param.u32 	%r3, [_Z26print_multiplication_tableii_param_1];
	mov.u32 	%r4, %ctaid.x;
	mov.u32 	%r5, %ntid.x;
	mov.u32 	%r6, %tid.x;
	mad.lo.s32 	%r1, %r4, %r5, %r6;
	setp.lt.s32 	%p1, %r1, %r2;
	setp.gt.s32 	%p2, %r1, %r3;
	or.pred  	%p3, %p1, %p2;
	@%p3 bra 	$L__BB0_2;
	add.u64 	%rd1, %SP, 0;
	add.u64 	%rd2, %SPL, 0;
	mov.b32 	%r7, 1;
	st.local.v2.u32 	[%rd2], {%r1, %r7};
	st.local.u32 	[%rd2+8], %r1;
	mov.u64 	%rd3, $str;
	cvta.global.u64 	%rd4, %rd3;
	{ // callseq 0, 0
	.param .b64 param0;
	st.param.b64 	[param0], %rd4;
	.param .b64 param1;
	st.param.b64 	[param1], %rd1;
	.param .b32 retval0;
	call.uni (retval0), 
	vprintf, 
	(
	param0, 
	param1
	);
	ld.param.b32 	%r8, [retval0];
	} // callseq 0
	shl.b32 	%r10, %r1, 1;
	mov.b32 	%r11, 2;
	st.local.v2.u32 	[%rd2], {%r1, %r11};
	st.local.u32 	[%rd2+8], %r10;
	{ // callseq 1, 0
	.param .b64 param0;
	st.param.b64 	[param0], %rd4;
	.param .b64 param1;
	st.param.b64 	[param1], %rd1;
	.param .b32 retval0;
	call.uni (retval0), 
	vprintf, 
	(
	param0, 
	param1
	);
	ld.param.b32 	%r12, [retval0];
	} // callseq 1
	mul.lo.s32 	%r14, %r1, 3;
	mov.b32 	%r15, 3;
	st.local.v2.u32 	[%rd2], {%r1, %r15};
	st.local.u32 	[%rd2+8], %r14;
	{ // callseq 2, 0
	.param .b64 param0;
	st.param.b64 	[param0], %rd4;
	.param .b64 param1;
	st.param.b64 	[param1], %rd1;
	.param .b32 retval0;
	call.uni (retval0), 
	vprintf, 
	(
	param0, 
	param1
	);
	ld.param.b32 	%r16, [retval0];
	} // callseq 2
	shl.b32 	%r18, %r1, 2;
	mov.b32 	%r19, 4;
	st.local.v2.u32 	[%rd2], {%r1, %r19};
	st.local.u32 	[%rd2+8], %r18;
	{ // callseq 3, 0
	.param .b64 param0;
	st.param.b64 	[param0], %rd4;
	.param .b64 param1;
	st.param.b64 	[param1], %rd1;
	.param .b32 retval0;
	call.uni (retval0), 
	vprintf, 
	(
	param0, 
	param1
	);
	ld.param.b32 	%r20, [retval0];
	} // callseq 3
	mul.lo.s32 	%r22, %r1, 5;
	mov.b32 	%r23, 5;
	st.local.v2.u32 	[%rd2], {%r1, %r23};
	st.local.u32 	[%rd2+8], %r22;
	{ // callseq 4, 0
	.param .b64 param0;
	st.param.b64 	[param0], %rd4;
	.param .b64 param1;
	st.param.b64 	[param1], %rd1;
	.param .b32 retval0;
	call.uni (retval0), 
	vprintf, 
	(
	param0, 
	param1
	);
	ld.param.b32 	%r24, [retval0];
	} // callseq 4
	mul.lo.s32 	%r26, %r1, 6;
	mov.b32 	%r27, 6;
	st.local.v2.u32 	[%rd2], {%r1, %r27};
	st.local.u32 	[%rd2+8], %r26;
	{ // callseq 5, 0
	.param .b64 param0;
	st.param.b64 	[param0], %rd4;
	.param .b64 param1;
	st.param.b64 	[param1], %rd1;
	.param .b32 retval0;
	call.uni (retval0), 
	vprintf, 
	(
	param0, 
	param1
	);
	ld.param.b32 	%r28, [retval0];
	} // callseq 5
	mul.lo.s32 	%r30, %r1, 7;
	mov.b32 	%r31, 7;
	st.local.v2.u32 	[%rd2], {%r1, %r31};
	st.local.u32 	[%rd2+8], %r30;
	{ // callseq 6, 0
	.param .b64 param0;
	st.param.b64 	[param0], %rd4;
	.param .b64 param1;
	st.param.b64 	[param1], %rd1;
	.param .b32 retval0;
	call.uni (retval0), 
	vprintf, 
	(
	param0, 
	param1
	);
	ld.param.b32 	%r32, [retval0];
	} // callseq 6
	shl.b32 	%r34, %r1, 3;
	mov.b32 	%r35, 8;
	st.local.v2.u32 	[%rd2], {%r1, %r35};
	st.local.u32 	[%rd2+8], %r34;
	{ // callseq 7, 0
	.param .b64 param0;
	st.param.b64 	[param0], %rd4;
	.param .b64 param1;
	st.param.b64 	[param1], %rd1;
	.param .b32 retval0;
	call.uni (retval0), 
	vprintf, 
	(
	param0, 
	param1
	);
	ld.param.b32 	%r36, [retval0];
	} // callseq 7
	mul.lo.s32 	%r38, %r1, 9;
	mov.b32 	%r39, 9;
	st.local.v2.u32 	[%rd2], {%r1, %r39};
	st.local.u32 	[%rd2+8], %r38;
	{ // callseq 8, 0
	.param .b64 param0;
	st.param.b64 	[param0], %rd4;
	.param .b64 param1;
	st.param.b64 	[param1], %rd1;
	.param .b32 retval0;
	call.uni (retval0), 
	vprintf, 
	(
	param0, 
	param1
	);
	ld.param.b32 	%r40, [retval0];
	} // callseq 8
$L__BB0_2:
	ret;

}


// ===== COMPILED SASS (sm_100) =====

	.target	sm_100

	.elftype	@"ET_EXEC"


//--------------------- .note.nv.tkinfo           --------------------------
	.section	.note.nv.tkinfo,"",@"SHT_NOTE"
	.sectionflags	@"SHF_NOTE_NV_TKINFO"
	.tkinfo
        /*0018*/ 	.word	0x00000002
        /*0030*/ 	.string	""
        /*0030*/ 	.string	"ptxas"
        /*0030*/ 	.string	"Cuda compilation tools, release 13.0, V13.0.88"
        /*0030*/ 	.string	"Build cuda_13.0.r13.0/compiler.36424714_0"
        /*0030*/ 	.string	"-arch sm_100 -m 64 "



//--------------------- .note.nv.cuinfo           --------------------------
	.section	.note.nv.cuinfo,"",@"SHT_NOTE"
	.sectionflags	@"SHF_NOTE_NV_CUINFO"
        /*0018*/ 	.short	0x0002
        /*001a*/ 	.short	0x0064
        /*001c*/ 	.short	0x0082
	.zero		2


//--------------------- .nv.info                  --------------------------
	.section	.nv.info,"",@"SHT_CUDA_INFO"
	.align	4


	//----- nvinfo : EIATTR_REGCOUNT
	.align		4
        /*0000*/ 	.byte	0x04, 0x2f
        /*0002*/ 	.short	(.L_2 - .L_1)
	.align		4
.L_1:
        /*0004*/ 	.word	index@(_Z26print_multiplication_tableii)
        /*0008*/ 	.word	0x00000018


	//----- nvinfo : EIATTR_FRAME_SIZE
	.align		4
.L_2:
        /*000c*/ 	.byte	0x04, 0x11
        /*000e*/ 	.short	(.L_4 - .L_3)
	.align		4
.L_3:
        /*0010*/ 	.word	index@(_Z26print_multiplication_tableii)
        /*0014*/ 	.word	0x00000010


	//----- nvinfo : EIATTR_MIN_STACK_SIZE
	.align		4
.L_4:
        /*0018*/ 	.byte	0x04, 0x12
        /*001a*/ 	.short	(.L_6 - .L_5)
	.align		4
.L_5:
        /*001c*/ 	.word	index@(_Z26print_multiplication_tableii)
        /*0020*/ 	.word	0x00000010
.L_6:


//--------------------- .nv.compat                --------------------------
	.section	.nv.compat,"",@"SHT_CUDA_COMPAT_INFO"
	.align	4
        /*0000*/ 	.byte	0x02, 0x09, 0x00, 0x00, 0x02, 0x02, 0x01, 0x00, 0x02, 0x05, 0x05, 0x00, 0x03, 0x07, 0x01, 0x01
        /*0010*/ 	.byte	0x02, 0x03, 0x00, 0x00, 0x02, 0x06, 0x01, 0x00, 0x04, 0x0b, 0x08, 0x00, 0x09, 0x00, 0x00, 0x00
        /*0020*/ 	.byte	0x00, 0x00, 0x00, 0x00


//--------------------- .nv.info._Z26print_multiplication_tableii --------------------------
	.section	.nv.info._Z26print_multiplication_tableii,"",@"SHT_CUDA_INFO"
	.sectionflags	@""
	.align	4


	//----- nvinfo : EIATTR_CUDA_API_VERSION
	.align		4
        /*0000*/ 	.byte	0x04, 0x37
        /*0002*/ 	.short	(.L_8 - .L_7)
.L_7:
        /*0004*/ 	.word	0x00000082


	//----- nvinfo : EIATTR_KPARAM_INFO
	.align		4
.L_8:
        /*0008*/ 	.byte	0x04, 0x17
        /*000a*/ 	.short	(.L_10 - .L_9)
.L_9:
        /*000c*/ 	.word	0x00000000
        /*0010*/ 	.short	0x0001
        /*0012*/ 	.short	0x0004
        /*0014*/ 	.byte	0x00, 0xf0, 0x11, 0x00


	//----- nvinfo : EIATTR_KPARAM_INFO
	.align		4
.L_10:
        /*0018*/ 	.byte	0x04, 0x17
        /*001a*/ 	.short	(.L_12 - .L_11)
.L_11:
        /*001c*/ 	.word	0x00000000
        /*0020*/ 	.short	0x0000
        /*0022*/ 	.short	0x0000
        /*0024*/ 	.byte	0x00, 0xf0, 0x11, 0x00


	//----- nvinfo : EIATTR_SPARSE_MMA_MASK
	.align		4
.L_12:
        /*0028*/ 	.byte	0x03, 0x50
        /*002a*/ 	.short	0x0000


	//----- nvinfo : EIATTR_MAXREG_COUNT
	.align		4
        /*002c*/ 	.byte	0x03, 0x1b
        /*002e*/ 	.short	0x00ff


	//----- nvinfo : EIATTR_EXTERNS
	.align		4
        /*0030*/ 	.byte	0x04, 0x0f
        /*0032*/ 	.short	(.L_14 - .L_13)


	//   ....[0]....
	.align		4
.L_13:
        /*0034*/ 	.word	index@(vprintf)


	//----- nvinfo : EIATTR_MERCURY_ISA_VERSION
	.align		4
.L_14:
        /*0038*/ 	.byte	0x03, 0x5f
        /*003a*/ 	.short	0x0101


	//----- nvinfo : EIATTR_VRC_CTA_INIT_COUNT
	.align		4
        /*003c*/ 	.byte	0x02, 0x4a
	.zero		1
	.zero		1


	//----- nvinfo : EIATTR_SYSCALL_OFFSETS
	.align		4
        /*0040*/ 	.byte	0x04, 0x46
        /*0042*/ 	.short	(.L_16 - .L_15)


	//   ....[0]....
.L_15:
        /*0044*/ 	.word	0x00000190


	//   ....[1]....
        /*0048*/ 	.word	0x00000250


	//   ....[2]....
        /*004c*/ 	.word	0x00000310


	//   ....[3]....
        /*0050*/ 	.word	0x000003d0


	//   ....[4]....
        /*0054*/ 	.word	0x00000490


	//   ....[5]....
        /*0058*/ 	.word	0x00000550


	//   ....[6]....
        /*005c*/ 	.word	0x00000610


	//   ....[7]....
        /*0060*/ 	.word	0x000006d0


	//   ....[8]....
        /*0064*/ 	.word	0x00000790


	//----- nvinfo : EIATTR_EXIT_INSTR_OFFSETS
	.align		4
.L_16:
        /*0068*/ 	.byte	0x04, 0x1c
        /*006a*/ 	.short	(.L_18 - .L_17)


	//   ....[0]....
.L_17:
        /*006c*/ 	.word	0x000000d0


	//   ....[1]....
        /*0070*/ 	.word	0x000007a0


	//----- nvinfo : EIATTR_CRS_STACK_SIZE
	.align		4
.L_18:
        /*0074*/ 	.byte	0x04, 0x1e
        /*0076*/ 	.short	(.L_20 - .L_19)
.L_19:
        /*0078*/ 	.word	0x00000000


	//----- nvinfo : EIATTR_CBANK_PARAM_SIZE
	.align		4
.L_20:
        /*007c*/ 	.byte	0x03, 0x19
        /*007e*/ 	.short	0x0008


	//----- nvinfo : EIATTR_PARAM_CBANK
	.align		4
        /*0080*/ 	.byte	0x04, 0x0a
        /*0082*/ 	.short	(.L_22 - .L_21)
	.align		4
.L_21:
        /*0084*/ 	.word	index@(.nv.constant0._Z26print_multiplication_tableii)
        /*0088*/ 	.short	0x0380
        /*008a*/ 	.short	0x0008


	//----- nvinfo : EIATTR_SW_WAR
	.align		4
.L_22:
        /*008c*/ 	.byte	0x04, 0x36
        /*008e*/ 	.short	(.L_24 - .L_23)
.L_23:
        /*0090*/ 	.word	0x00000008
.L_24:


//--------------------- .nv.callgraph             --------------------------
	.section	.nv.callgraph,"",@"SHT_CUDA_CALLGRAPH"
	.align	4
	.sectionentsize	8
	.align		4
        /*0000*/ 	.word	0x00000000
	.align		4
        /*0004*/ 	.word	0xffffffff
	.align		4
        /*0008*/ 	.word	index@(_Z26print_multiplication_tableii)
	.align		4
        /*000c*/ 	.word	index@(vprintf)
	.align		4
        /*0010*/ 	.word	0x00000000
	.align		4
        /*0014*/ 	.word	0xfffffffe
	.align		4
        /*0018*/ 	.word	0x00000000
	.align		4
        /*001c*/ 	.word	0xfffffffd
	.align		4
        /*0020*/ 	.word	0x00000000
	.align		4
        /*0024*/ 	.word	0xfffffffc


//--------------------- .nv.constant4             --------------------------
	.section	.nv.constant4,"a",@progbits
	.align	8
	.align		8
.nv.constant4:
        /*0000*/ 	.dword	vprintf
	.align		8
        /*0008*/ 	.dword	$str


//--------------------- .text._Z26print_multiplication_tableii --------------------------
	.section	.text._Z26print_multiplication_tableii,"ax",@progbits
	.align	128
        .global         _Z26print_multiplication_tableii
        .type           _Z26print_multiplication_tableii,@function
        .size           _Z26print_multiplication_tableii,(.L_x_10 - _Z26print_multiplication_tableii)
        .other          _Z26print_multiplication_tableii,@"STO_CUDA_ENTRY STV_DEFAULT"
_Z26print_multiplication_tableii:
.text._Z26print_multiplication_tableii:
[----:B------:R-:W0:Y:S01]  /*0000*/  LDC R1, c[0x0][0x37c] ;  /* 0x0000df00ff017b82 */ /* 0x000e220000000800 */
[----:B------:R-:W1:Y:S01]  /*0010*/  S2R R3, SR_TID.X ;  /* 0x0000000000037919 */ /* 0x000e620000002100 */
[----:B------:R-:W2:Y:S06]  /*0020*/  LDCU UR5, c[0x0][0x2fc] ;  /* 0x00005f80ff0577ac */ /* 0x000eac0008000800 */
[----:B------:R-:W1:Y:S01]  /*0030*/  S2UR UR6, SR_CTAID.X ;  /* 0x00000000000679c3 */ /* 0x000e620000002500 */
[----:B0-----:R-:W-:Y:S01]  /*0040*/  VIADD R1, R1, 0xfffffff0 ;  /* 0xfffffff001017836 */ /* 0x001fe20000000000 */
[----:B------:R-:W0:Y:S01]  /*0050*/  LDCU.64 UR8, c[0x0][0x380] ;  /* 0x00007000ff0877ac */ /* 0x000e220008000a00 */
[----:B------:R-:W3:Y:S05]  /*0060*/  LDCU UR4, c[0x0][0x2f8] ;  /* 0x00005f00ff0477ac */ /* 0x000eea0008000800 */
[----:B------:R-:W1:Y:S01]  /*0070*/  LDC R2, c[0x0][0x360] ;  /* 0x0000d800ff027b82 */ /* 0x000e620000000800 */
[----:B---3--:R-:W-:-:S05]  /*0080*/  IADD3 R16, P1, PT, R1, UR4, RZ ;  /* 0x0000000401107c10 */ /* 0x008fca000ff3e0ff */
[----:B--2---:R-:W-:Y:S02]  /*0090*/  IMAD.X R17, RZ, RZ, UR5, P1 ;  /* 0x00000005ff117e24 */ /* 0x004fe400088e06ff */
[----:B-1----:R-:W-:-:S05]  /*00a0*/  IMAD R2, R2, UR6, R3 ;  /* 0x0000000602027c24 */ /* 0x002fca000f8e0203 */
[----:B0-----:R-:W-:-:S04]  /*00b0*/  ISETP.GT.AND P0, PT, R2, UR9, PT ;  /* 0x0000000902007c0c */ /* 0x001fc8000bf04270 */
[----:B------:R-:W-:-:S13]  /*00c0*/  ISETP.LT.OR P0, PT, R2, UR8, P0 ;  /* 0x0000000802007c0c */ /* 0x000fda0008701670 */
[----:B------:R-:W-:Y:S05]  /*00d0*/  @P0 EXIT ;  /* 0x000000000000094d */ /* 0x000fea0003800000 */
[----:B------:R-:W-:Y:S01]  /*00e0*/  HFMA2 R3, -RZ, RZ, 0, 5.9604644775390625e-08 ;  /* 0x00000001ff037431 */ /* 0x000fe200000001ff */
[----:B------:R-:W-:Y:S01]  /*00f0*/  MOV R18, 0x0 ;  /* 0x0000000000127802 */ /* 0x000fe20000000f00 */
[----:B------:R0:W-:Y:S01]  /*0100*/  STL [R1+0x8], R2 ;  /* 0x0000080201007387 */ /* 0x0001e20000100800 */
[----:B------:R-:W1:Y:S01]  /*0110*/  LDCU.64 UR4, c[0x4][0x8] ;  /* 0x01000100ff0477ac */ /* 0x000e620008000a00 */
[----:B------:R-:W-:Y:S01]  /*0120*/  MOV R6, R16 ;  /* 0x0000001000067202 */ /* 0x000fe20000000f00 */
[----:B------:R0:W2:Y:S01]  /*0130*/  LDC.64 R8, c[0x4][R18] ;  /* 0x0100000012087b82 */ /* 0x0000a20000000a00 */
[----:B------:R-:W-:Y:S01]  /*0140*/  IMAD.MOV.U32 R7, RZ, RZ, R17 ;  /* 0x000000ffff077224 */ /* 0x000fe200078e0011 */
[----:B------:R0:W-:Y:S01]  /*0150*/  STL.64 [R1], R2 ;  /* 0x0000000201007387 */ /* 0x0001e20000100a00 */
[----:B-1----:R-:W-:Y:S02]  /*0160*/  IMAD.U32 R4, RZ, RZ, UR4 ;  /* 0x00000004ff047e24 */ /* 0x002fe4000f8e00ff */
[----:B0-----:R-:W-:-:S07]  /*0170*/  IMAD.U32 R5, RZ, RZ, UR5 ;  /* 0x00000005ff057e24 */ /* 0x001fce000f8e00ff */
[----:B------:R-:W-:-:S07]  /*0180*/  LEPC R20, `(.L_x_0) ;  /* 0x000000001014794e */ /* 0x000fce0000000000 */
[----:B--2---:R-:W-:Y:S05]  /*0190*/  CALL.ABS.NOINC R8 ;  /* 0x0000000008007343 */ /* 0x004fea0003c00000 */
.L_x_0:
[----:B------:R-:W-:Y:S01]  /*01a0*/  IMAD.MOV.U32 R3, RZ, RZ, 0x2 ;  /* 0x00000002ff037424 */ /* 0x000fe200078e00ff */
[----:B------:R-:W-:Y:S01]  /*01b0*/  SHF.L.U32 R0, R2, 0x1, RZ ;  /* 0x0000000102007819 */ /* 0x000fe200000006ff */
[----:B------:R0:W1:Y:S01]  /*01c0*/  LDC.64 R8, c[0x4][R18] ;  /* 0x0100000012087b82 */ /* 0x0000620000000a00 */
[----:B------:R-:W2:Y:S01]  /*01d0*/  LDCU.64 UR4, c[0x4][0x8] ;  /* 0x01000100ff0477ac */ /* 0x000ea20008000a00 */
[----:B------:R-:W-:Y:S01]  /*01e0*/  MOV R6, R16 ;  /* 0x0000001000067202 */ /* 0x000fe20000000f00 */
[----:B------:R0:W-:Y:S01]  /*01f0*/  STL.64 [R1], R2 ;  /* 0x0000000201007387 */ /* 0x0001e20000100a00 */
[----:B------:R-:W-:-:S03]  /*0200*/  IMAD.MOV.U32 R7, RZ, RZ, R17 ;  /* 0x000000ffff077224 */ /* 0x000fc600078e0011 */
[----:B------:R0:W-:Y:S01]  /*0210*/  STL [R1+0x8], R0 ;  /* 0x0000080001007387 */ /* 0x0001e20000100800 */
[----:B--2---:R-:W-:Y:S02]  /*0220*/  IMAD.U32 R4, RZ, RZ, UR4 ;  /* 0x00000004ff047e24 */ /* 0x004fe4000f8e00ff */
[----:B0-----:R-:W-:-:S07]  /*0230*/  IMAD.U32 R5, RZ, RZ, UR5 ;  /* 0x00000005ff057e24 */ /* 0x001fce000f8e00ff */
[----:B------:R-:W-:-:S07]  /*0240*/  LEPC R20, `(.L_x_1) ;  /* 0x000000001014794e */ /* 0x000fce0000000000 */
[----:B-1----:R-:W-:Y:S05]  /*0250*/  CALL.ABS.NOINC R8 ;  /* 0x0000000008007343 */ /* 0x002fea0003c00000 */
.L_x_1:
[----:B------:R-:W-:Y:S02]  /*0260*/  HFMA2 R3, -RZ, RZ, 0, 1.78813934326171875e-07 ;  /* 0x00000003ff037431 */ /* 0x000fe400000001ff */
[----:B------:R-:W-:Y:S01]  /*0270*/  IMAD R0, R2, 0x3, RZ ;  /* 0x0000000302007824 */ /* 0x000fe200078e02ff */
[----:B------:R0:W1:Y:S01]  /*0280*/  LDC.64 R8, c[0x4][R18] ;  /* 0x0100000012087b82 */ /* 0x0000620000000a00 */
[----:B------:R-:W2:Y:S01]  /*0290*/  LDCU.64 UR4, c[0x4][0x8] ;  /* 0x01000100ff0477ac */ /* 0x000ea20008000a00 */
[----:B------:R-:W-:Y:S01]  /*02a0*/  IMAD.MOV.U32 R6, RZ, RZ, R16 ;  /* 0x000000ffff067224 */ /* 0x000fe200078e0010 */
[----:B------:R-:W-:Y:S01]  /*02b0*/  MOV R7, R17 ;  /* 0x0000001100077202 */ /* 0x000fe20000000f00 */
[----:B------:R0:W-:Y:S04]  /*02c0*/  STL [R1+0x8], R0 ;  /* 0x0000080001007387 */ /* 0x0001e80000100800 */
[----:B------:R0:W-:Y:S01]  /*02d0*/  STL.64 [R1], R2 ;  /* 0x0000000201007387 */ /* 0x0001e20000100a00 */
[----:B--2---:R-:W-:Y:S01]  /*02e0*/  IMAD.U32 R4, RZ, RZ, UR4 ;  /* 0x00000004ff047e24 */ /* 0x004fe2000f8e00ff */
[----:B0-----:R-:W-:-:S07]  /*02f0*/  MOV R5, UR5 ;  /* 0x0000000500057c02 */ /* 0x001fce0008000f00 */
[----:B------:R-:W-:-:S07]  /*0300*/  LEPC R20, `(.L_x_2) ;  /* 0x000000001014794e */ /* 0x000fce0000000000 */
[----:B-1----:R-:W-:Y:S05]  /*0310*/  CALL.ABS.NOINC R8 ;  /* 0x0000000008007343 */ /* 0x002fea0003c00000 */
.L_x_2:
[----:B------:R-:W-:Y:S01]  /*0320*/  IMAD.MOV.U32 R3, RZ, RZ, 0x4 ;  /* 0x00000004ff037424 */ /* 0x000fe200078e00ff */
[----:B------:R-:W-:Y:S01]  /*0330*/  SHF.L.U32 R0, R2, 0x2, RZ ;  /* 0x0000000202007819 */ /* 0x000fe200000006ff */
[----:B------:R0:W1:Y:S01]  /*0340*/  LDC.64 R8, c[0x4][R18] ;  /* 0x0100000012087b82 */ /* 0x0000620000000a00 */
[----:B------:R-:W2:Y:S01]  /*0350*/  LDCU.64 UR4, c[0x4][0x8] ;  /* 0x01000100ff0477ac */ /* 0x000ea20008000a00 */
[----:B------:R-:W-:Y:S01]  /*0360*/  IMAD.MOV.U32 R6, RZ, RZ, R16 ;  /* 0x000000ffff067224 */ /* 0x000fe200078e0010 */
[----:B------:R0:W-:Y:S01]  /*0370*/  STL.64 [R1], R2 ;  /* 0x0000000201007387 */ /* 0x0001e20000100a00 */
[----:B------:R-:W-:-:S03]  /*0380*/  MOV R7, R17 ;  /* 0x0000001100077202 */ /* 0x000fc60000000f00 */
[----:B------:R0:W-:Y:S01]  /*0390*/  STL [R1+0x8], R0 ;  /* 0x0000080001007387 */ /* 0x0001e20000100800 */
[----:B--2---:R-:W-:Y:S01]  /*03a0*/  IMAD.U32 R4, RZ, RZ, UR4 ;  /* 0x00000004ff047e24 */ /* 0x004fe2000f8e00ff */
[----:B0-----:R-:W-:-:S07]  /*03b0*/  MOV R5, UR5 ;  /* 0x0000000500057c02 */ /* 0x001fce0008000f00 */
[----:B------:R-:W-:-:S07]  /*03c0*/  LEPC R20, `(.L_x_3) ;  /* 0x000000001014794e */ /* 0x000fce0000000000 */
[----:B-1----:R-:W-:Y:S05]  /*03d0*/  CALL.ABS.NOINC R8 ;  /* 0x0000000008007343 */ /* 0x002fea0003c00000 */
.L_x_3:
[----:B------:R-:W-:Y:S01]  /*03e0*/  IMAD.MOV.U32 R3, RZ, RZ, 0x5 ;  /* 0x00000005ff037424 */ /* 0x000fe200078e00ff */
[----:B------:R0:W1:Y:S01]  /*03f0*/  LDC.64 R8, c[0x4][R18] ;  /* 0x0100000012087b82 */ /* 0x0000620000000a00 */
[----:B------:R-:W-:Y:S01]  /*0400*/  IMAD R0, R2, 0x5, RZ ;  /* 0x0000000502007824 */ /* 0x000fe200078e02ff */
[----:B------:R-:W2:Y:S01]  /*0410*/  LDCU.64 UR4, c[0x4][0x8] ;  /* 0x01000100ff0477ac */ /* 0x000ea20008000a00 */
[----:B------:R-:W-:Y:S01]  /*0420*/  MOV R6, R16 ;  /* 0x0000001000067202 */ /* 0x000fe20000000f00 */
[----:B------:R0:W-:Y:S01]  /*0430*/  STL.64 [R1], R2 ;  /* 0x0000000201007387 */ /* 0x0001e20000100a00 */
[----:B------:R-:W-:-:S03]  /*0440*/  IMAD.MOV.U32 R7, RZ, RZ, R17 ;  /* 0x000000ffff077224 */ /* 0x000fc600078e0011 */
[----:B------:R0:W-:Y:S01]  /*0450*/  STL [R1+0x8], R0 ;  /* 0x0000080001007387 */ /* 0x0001e20000100800 */
[----:B--2---:R-:W-:Y:S01]  /*0460*/  MOV R4, UR4 ;  /* 0x0000000400047c02 */ /* 0x004fe20008000f00 */
[----:B0-----:R-:W-:-:S07]  /*0470*/  IMAD.U32 R5, RZ, RZ, UR5 ;  /* 0x00000005ff057e24 */ /* 0x001fce000f8e00ff */
[----:B------:R-:W-:-:S07]  /*0480*/  LEPC R20, `(.L_x_4) ;  /* 0x000000001014794e */ /* 0x000fce0000000000 */
[----:B-1----:R-:W-:Y:S05]  /*0490*/  CALL.ABS.NOINC R8 ;  /* 0x0000000008007343 */ /* 0x002fea0003c00000 */
.L_x_4:
[----:B------:R-:W-:Y:S02]  /*04a0*/  HFMA2 R3, -RZ, RZ, 0, 3.5762786865234375e-07 ;  /* 0x00000006ff037431 */ /* 0x000fe400000001ff */
        /* <DEDUP_REMOVED lines=11> */
.L_x_5:
        /* <DEDUP_REMOVED lines=12> */
.L_x_6:
[----:B------:R-:W-:Y:S02]  /*0620*/  HFMA2 R3, -RZ, RZ, 0, 4.76837158203125e-07 ;  /* 0x00000008ff037431 */ /* 0x000fe400000001ff */
[----:B------:R-:W-:Y:S01]  /*0630*/  IMAD.SHL.U32 R0, R2, 0x8, RZ ;  /* 0x0000000802007824 */ /* 0x000fe200078e00ff */
[----:B------:R0:W1:Y:S01]  /*0640*/  LDC.64 R8, c[0x4][R18] ;  /* 0x0100000012087b82 */ /* 0x0000620000000a00 */
[----:B------:R-:W2:Y:S01]  /*0650*/  LDCU.64 UR4, c[0x4][0x8] ;  /* 0x01000100ff0477ac */ /* 0x000ea20008000a00 */
[----:B------:R-:W-:Y:S01]  /*0660*/  MOV R6, R16 ;  /* 0x0000001000067202 */ /* 0x000fe20000000f00 */
[----:B------:R-:W-:Y:S01]  /*0670*/  IMAD.MOV.U32 R7, RZ, RZ, R17 ;  /* 0x000000ffff077224 */ /* 0x000fe200078e0011 */
[----:B------:R0:W-:Y:S04]  /*0680*/  STL [R1+0x8], R0 ;  /* 0x0000080001007387 */ /* 0x0001e80000100800 */
[----:B------:R0:W-:Y:S01]  /*0690*/  STL.64 [R1], R2 ;  /* 0x0000000201007387 */ /* 0x0001e20000100a00 */
[----:B--2---:R-:W-:Y:S01]  /*06a0*/  MOV R4, UR4 ;  /* 0x0000000400047c02 */ /* 0x004fe20008000f00 */
[----:B0-----:R-:W-:-:S07]  /*06b0*/  IMAD.U32 R5, RZ, RZ, UR5 ;  /* 0x00000005ff057e24 */ /* 0x001fce000f8e00ff */
[----:B------:R-:W-:-:S07]  /*06c0*/  LEPC R20, `(.L_x_7) ;  /* 0x000000001014794e */ /* 0x000fce0000000000 */
[----:B-1----:R-:W-:Y:S05]  /*06d0*/  CALL.ABS.NOINC R8 ;  /* 0x0000000008007343 */ /* 0x002fea0003c00000 */
.L_x_7:
[----:B------:R-:W-:Y:S02]  /*06e0*/  HFMA2 R3, -RZ, RZ, 0, 5.36441802978515625e-07 ;  /* 0x00000009ff037431 */ /* 0x000fe400000001ff */
[----:B------:R-:W-:Y:S01]  /*06f0*/  IMAD R0, R2, 0x9, RZ ;  /* 0x0000000902007824 */ /* 0x000fe200078e02ff */
[----:B------:R-:W0:Y:S01]  /*0700*/  LDC.64 R18, c[0x4][R18] ;  /* 0x0100000012127b82 */ /* 0x000e220000000a00 */
[----:B------:R-:W1:Y:S01]  /*0710*/  LDCU.64 UR4, c[0x4][0x8] ;  /* 0x01000100ff0477ac */ /* 0x000e620008000a00 */
[----:B------:R-:W-:Y:S01]  /*0720*/  IMAD.MOV.U32 R6, RZ, RZ, R16 ;  /* 0x000000ffff067224 */ /* 0x000fe200078e0010 */
[----:B------:R-:W-:Y:S01]  /*0730*/  MOV R7, R17 ;  /* 0x0000001100077202 */ /* 0x000fe20000000f00 */
[----:B------:R2:W-:Y:S04]  /*0740*/  STL [R1+0x8], R0 ;  /* 0x0000080001007387 */ /* 0x0005e80000100800 */
[----:B------:R2:W-:Y:S01]  /*0750*/  STL.64 [R1], R2 ;  /* 0x0000000201007387 */ /* 0x0005e20000100a00 */
[----:B-1----:R-:W-:Y:S01]  /*0760*/  IMAD.U32 R4, RZ, RZ, UR4 ;  /* 0x00000004ff047e24 */ /* 0x002fe2000f8e00ff */
[----:B--2---:R-:W-:-:S07]  /*0770*/  MOV R5, UR5 ;  /* 0x0000000500057c02 */ /* 0x004fce0008000f00 */
[----:B------:R-:W-:-:S07]  /*0780*/  LEPC R20, `(.L_x_8) ;  /* 0x000000001014794e */ /* 0x000fce0000000000 */
[----:B0-----:R-:W-:Y:S05]  /*0790*/  CALL.ABS.NOINC R18 ;  /* 0x0000000012007343 */ /* 0x001fea0003c00000 */
.L_x_8:
[----:B------:R-:W-:Y:S05]  /*07a0*/  EXIT ;  /* 0x000000000000794d */ /* 0x000fea0003800000 */
.L_x_9:
[----:B------:R-:W-:-:S00]  /*07b0*/  BRA `(.L_x_9) ;  /* 0xfffffffc00fc7947 */ /* 0x000fc0000383ffff */
[----:B------:R-:W-:-:S00]  /*07c0*/  NOP ;  /* 0x0000000000007918 */ /* 0x000fc00000000000 */
        /* <DEDUP_REMOVED lines=11> */
.L_x_10:


//--------------------- .nv.global.init           --------------------------
	.section	.nv.global.init,"aw",@progbits
.nv.global.init:
	.type		$str,@object
	.size		$str,(.L_0 - $str)
$str:
        /*0000*/ 	.byte	0x25, 0x64, 0x78, 0x25, 0x64, 0x3d, 0x25, 0x64, 0x0a, 0x00
.L_0:


//--------------------- .nv.shared.reserved.0     --------------------------
	.section	.nv.shared.reserved.0,"aw",@nobits
	.weak		__nv_reservedSMEM_offset_0_alias
	.size		__nv_reservedSMEM_offset_0_alias, 0, 64
	.other		__nv_reservedSMEM_offset_0_alias,@"STO_CUDA_RESERVED_SHARED STV_DEFAULT"
__nv_reservedSMEM_offset_0_alias:
	.zero		0
	.zero		64


//--------------------- .nv.constant0._Z26print_multiplication_tableii --------------------------
	.section	.nv.constant0._Z26print_multiplication_tableii,"a",@progbits
	.sectionflags	@""
	.align	4
.nv.constant0._Z26print_multiplication_tableii:
	.zero		904


//--------------------- SYMBOLS --------------------------

	.type		.nv.reservedSmem.offset0,@object
	.size		.nv.reservedSmem.offset0,0x4
	.type		vprintf,@function
